	.headerflags	@"EF_CUDA_TEXMODE_UNIFIED EF_CUDA_64BIT_ADDRESS EF_CUDA_ACCELERATORS EF_CUDA_SM90 EF_CUDA_VIRTUAL_SM(EF_CUDA_SM90)"
	.elftype	@"ET_EXEC"


//--------------------- .nv.info                  --------------------------
	.section	.nv.info,"",@"SHT_CUDA_INFO"
	.align	4


	//----- nvinfo : EIATTR_REGCOUNT
	.align		4
        /*0000*/ 	.byte	0x04, 0x2f
        /*0002*/ 	.short	(.L_3 - .L_2)
	.align		4
.L_2:
        /*0004*/ 	.word	index@(triton_poi_fused__native_batch_norm_legit_no_training_convolution_relu_50)
        /*0008*/ 	.word	0x00000017


	//----- nvinfo : EIATTR_MIN_STACK_SIZE
	.align		4
.L_3:
        /*000c*/ 	.byte	0x04, 0x12
        /*000e*/ 	.short	(.L_5 - .L_4)
	.align		4
.L_4:
        /*0010*/ 	.word	index@(triton_poi_fused__native_batch_norm_legit_no_training_convolution_relu_50)
        /*0014*/ 	.word	0x00000000


	//----- nvinfo : EIATTR_FRAME_SIZE
	.align		4
.L_5:
        /*0018*/ 	.byte	0x04, 0x11
        /*001a*/ 	.short	(.L_7 - .L_6)
	.align		4
.L_6:
        /*001c*/ 	.word	index@(triton_poi_fused__native_batch_norm_legit_no_training_convolution_relu_50)
        /*0020*/ 	.word	0x00000000


	//----- nvinfo : EIATTR_MIN_STACK_SIZE
	.align		4
.L_7:
        /*0024*/ 	.byte	0x04, 0x12
        /*0026*/ 	.short	(.L_9 - .L_8)
	.align		4
.L_8:
        /*0028*/ 	.word	index@(triton_poi_fused__native_batch_norm_legit_no_training_convolution_relu_50)
        /*002c*/ 	.word	0x00000000
.L_9:


//--------------------- .nv.info.triton_poi_fused__native_batch_norm_legit_no_training_convolution_relu_50 --------------------------
	.section	.nv.info.triton_poi_fused__native_batch_norm_legit_no_training_convolution_relu_50,"",@"SHT_CUDA_INFO"
	.sectionflags	@""
	.align	4


	//----- nvinfo : EIATTR_CUDA_API_VERSION
	.align		4
        /*0000*/ 	.byte	0x04, 0x37
        /*0002*/ 	.short	(.L_11 - .L_10)
.L_10:
        /*0004*/ 	.word	0x0000007c


	//----- nvinfo : EIATTR_KPARAM_INFO
	.align		4
.L_11:
        /*0008*/ 	.byte	0x04, 0x17
        /*000a*/ 	.short	(.L_13 - .L_12)
.L_12:
        /*000c*/ 	.word	0x00000000
        /*0010*/ 	.short	0x0007
        /*0012*/ 	.short	0x0038
        /*0014*/ 	.byte	0x00, 0xf0, 0x11, 0x00


	//----- nvinfo : EIATTR_KPARAM_INFO
	.align		4
.L_13:
        /*0018*/ 	.byte	0x04, 0x17
        /*001a*/ 	.short	(.L_15 - .L_14)
.L_14:
        /*001c*/ 	.word	0x00000000
        /*0020*/ 	.short	0x0006
        /*0022*/ 	.short	0x0030
        /*0024*/ 	.byte	0x00, 0xf4, 0x21, 0x00


	//----- nvinfo : EIATTR_KPARAM_INFO
	.align		4
.L_15:
        /*0028*/ 	.byte	0x04, 0x17
        /*002a*/ 	.short	(.L_17 - .L_16)
.L_16:
        /*002c*/ 	.word	0x00000000
        /*0030*/ 	.short	0x0005
        /*0032*/ 	.short	0x0028
        /*0034*/ 	.byte	0x00, 0xf4, 0x21, 0x00


	//----- nvinfo : EIATTR_KPARAM_INFO
	.align		4
.L_17:
        /*0038*/ 	.byte	0x04, 0x17
        /*003a*/ 	.short	(.L_19 - .L_18)
.L_18:
        /*003c*/ 	.word	0x00000000
        /*0040*/ 	.short	0x0004
        /*0042*/ 	.short	0x0020
        /*0044*/ 	.byte	0x00, 0xf4, 0x21, 0x00


	//----- nvinfo : EIATTR_KPARAM_INFO
	.align		4
.L_19:
        /*0048*/ 	.byte	0x04, 0x17
        /*004a*/ 	.short	(.L_21 - .L_20)
.L_20:
        /*004c*/ 	.word	0x00000000
        /*0050*/ 	.short	0x0003
        /*0052*/ 	.short	0x0018
        /*0054*/ 	.byte	0x00, 0xf4, 0x21, 0x00


	//----- nvinfo : EIATTR_KPARAM_INFO
	.align		4
.L_21:
        /*0058*/ 	.byte	0x04, 0x17
        /*005a*/ 	.short	(.L_23 - .L_22)
.L_22:
        /*005c*/ 	.word	0x00000000
        /*0060*/ 	.short	0x0002
        /*0062*/ 	.short	0x0010
        /*0064*/ 	.byte	0x00, 0xf4, 0x21, 0x00


	//----- nvinfo : EIATTR_KPARAM_INFO
	.align		4
.L_23:
        /*0068*/ 	.byte	0x04, 0x17
        /*006a*/ 	.short	(.L_25 - .L_24)
.L_24:
        /*006c*/ 	.word	0x00000000
        /*0070*/ 	.short	0x0001
        /*0072*/ 	.short	0x0008
        /*0074*/ 	.byte	0x00, 0xf4, 0x21, 0x00


	//----- nvinfo : EIATTR_KPARAM_INFO
	.align		4
.L_25:
        /*0078*/ 	.byte	0x04, 0x17
        /*007a*/ 	.short	(.L_27 - .L_26)
.L_26:
        /*007c*/ 	.word	0x00000000
        /*0080*/ 	.short	0x0000
        /*0082*/ 	.short	0x0000
        /*0084*/ 	.byte	0x00, 0xf4, 0x21, 0x00


	//----- nvinfo : EIATTR_SPARSE_MMA_MASK
	.align		4
.L_27:
        /*0088*/ 	.byte	0x03, 0x50
        /*008a*/ 	.short	0x0000


	//----- nvinfo : EIATTR_MAXREG_COUNT
	.align		4
        /*008c*/ 	.byte	0x03, 0x1b
        /*008e*/ 	.short	0x00ff


	//----- nvinfo : EIATTR_EXIT_INSTR_OFFSETS
	.align		4
        /*0090*/ 	.byte	0x04, 0x1c
        /*0092*/ 	.short	(.L_29 - .L_28)


	//   ....[0]....
.L_28:
        /*0094*/ 	.word	0x00000380


	//   ....[1]....
        /*0098*/ 	.word	0x000003a0


	//----- nvinfo : EIATTR_REQNTID
	.align		4
.L_29:
        /*009c*/ 	.byte	0x04, 0x10
        /*009e*/ 	.short	(.L_31 - .L_30)
.L_30:
        /*00a0*/ 	.word	0x00000080
        /*00a4*/ 	.word	0x00000001
        /*00a8*/ 	.word	0x00000001


	//----- nvinfo : EIATTR_CBANK_PARAM_SIZE
	.align		4
.L_31:
        /*00ac*/ 	.byte	0x03, 0x19
        /*00ae*/ 	.short	0x003c


	//----- nvinfo : EIATTR_PARAM_CBANK
	.align		4
        /*00b0*/ 	.byte	0x04, 0x0a
        /*00b2*/ 	.short	(.L_33 - .L_32)
	.align		4
.L_32:
        /*00b4*/ 	.word	index@(.nv.constant0.triton_poi_fused__native_batch_norm_legit_no_training_convolution_relu_50)
        /*00b8*/ 	.short	0x0210
        /*00ba*/ 	.short	0x003c


	//----- nvinfo : EIATTR_SW_WAR
	.align		4
.L_33:
        /*00bc*/ 	.byte	0x04, 0x36
        /*00be*/ 	.short	(.L_35 - .L_34)
.L_34:
        /*00c0*/ 	.word	0x00000008
.L_35:


//--------------------- .nv.callgraph             --------------------------
	.section	.nv.callgraph,"",@"SHT_CUDA_CALLGRAPH"
	.align	4
	.sectionentsize	8
	.align		4
        /*0000*/ 	.word	0x00000000
	.align		4
        /*0004*/ 	.word	0xffffffff
	.align		4
        /*0008*/ 	.word	0x00000000
	.align		4
        /*000c*/ 	.word	0xfffffffe
	.align		4
        /*0010*/ 	.word	0x00000000
	.align		4
        /*0014*/ 	.word	0xfffffffd
	.align		4
        /*0018*/ 	.word	0x00000000
	.align		4
        /*001c*/ 	.word	0xfffffffc


//--------------------- .nv.constant4             --------------------------
	.section	.nv.constant4,"a",@progbits
	.align	8
	.align		8
.nv.constant4:
        /*0000*/ 	.dword	_$_str
	.align		8
        /*0008*/ 	.dword	_$_str_$_2


//--------------------- .text.triton_poi_fused__native_batch_norm_legit_no_training_convolution_relu_50 --------------------------
	.section	.text.triton_poi_fused__native_batch_norm_legit_no_training_convolution_relu_50,"ax",@progbits
	.align	128
        .global         triton_poi_fused__native_batch_norm_legit_no_training_convolution_relu_50
        .type           triton_poi_fused__native_batch_norm_legit_no_training_convolution_relu_50,@function
        .size           triton_poi_fused__native_batch_norm_legit_no_training_convolution_relu_50,(.L_x_1 - triton_poi_fused__native_batch_norm_legit_no_training_convolution_relu_50)
        .other          triton_poi_fused__native_batch_norm_legit_no_training_convolution_relu_50,@"STO_CUDA_ENTRY STV_DEFAULT"
triton_poi_fused__native_batch_norm_legit_no_training_convolution_relu_50:
.text.triton_poi_fused__native_batch_norm_legit_no_training_convolution_relu_50:
[----:B------:R-:W0:Y:S01]  /*0000*/  LDC R1, c[0x0][0x28] ;  /* 0x00000a00ff017b82 */ /* 0x000e220000000800 */
[----:B------:R-:W1:Y:S07]  /*0010*/  S2R R0, SR_TID.X ;  /* 0x0000000000007919 */ /* 0x000e6e0000002100 */
[----:B------:R-:W2:Y:S01]  /*0020*/  LDC.64 R12, c[0x0][0x228] ;  /* 0x00008a00ff0c7b82 */ /* 0x000ea20000000a00 */
[----:B------:R-:W-:Y:S01]  /*0030*/  CS2R R4, SRZ ;  /* 0x0000000000047805 */ /* 0x000fe2000001ff00 */
[----:B------:R-:W-:Y:S01]  /*0040*/  ULDC.64 UR4, c[0x0][0x208] ;  /* 0x0000820000047ab9 */ /* 0x000fe20000000a00 */
[----:B------:R-:W3:Y:S05]  /*0050*/  S2R R3, SR_CTAID.X ;  /* 0x0000000000037919 */ /* 0x000eea0000002500 */
[----:B------:R-:W4:Y:S08]  /*0060*/  LDC.64 R10, c[0x0][0x218] ;  /* 0x00008600ff0a7b82 */ /* 0x000f300000000a00 */
[----:B------:R-:W5:Y:S08]  /*0070*/  LDC.64 R14, c[0x0][0x220] ;  /* 0x00008800ff0e7b82 */ /* 0x000f700000000a00 */
[----:B------:R-:W4:Y:S01]  /*0080*/  LDC.64 R16, c[0x0][0x230] ;  /* 0x00008c00ff107b82 */ /* 0x000f220000000a00 */
[----:B-1----:R-:W-:-:S07]  /*0090*/  LOP3.LUT R0, R0, 0x7f, RZ, 0xc0, !PT ;  /* 0x0000007f00007812 */ /* 0x002fce00078ec0ff */
[----:B------:R-:W1:Y:S01]  /*00a0*/  LDC.64 R6, c[0x0][0x238] ;  /* 0x00008e00ff067b82 */ /* 0x000e620000000a00 */
[----:B---3--:R-:W-:Y:S01]  /*00b0*/  SHF.R.S32.HI R2, RZ, 0x18, R3 ;  /* 0x00000018ff027819 */ /* 0x008fe20000011403 */
[----:B------:R-:W-:-:S03]  /*00c0*/  IMAD R0, R3, 0x80, R0 ;  /* 0x0000008003007824 */ /* 0x000fc600078e0200 */
[----:B------:R-:W-:Y:S02]  /*00d0*/  SGXT R3, R2, 0x1 ;  /* 0x000000010203781a */ /* 0x000fe40000000200 */
[----:B------:R-:W-:Y:S02]  /*00e0*/  ISETP.GE.AND P0, PT, R0, 0x400, PT ;  /* 0x000004000000780c */ /* 0x000fe40003f06270 */
[----:B------:R-:W-:-:S04]  /*00f0*/  LEA.HI R3, R3, R0, RZ, 0x2 ;  /* 0x0000000003037211 */ /* 0x000fc800078f10ff */
[--C-:B------:R-:W-:Y:S02]  /*0100*/  SHF.R.S32.HI R2, RZ, 0x2, R3.reuse ;  /* 0x00000002ff027819 */ /* 0x100fe40000011403 */
[----:B------:R-:W-:-:S04]  /*0110*/  SHF.R.S32.HI R3, RZ, 0x1f, R3 ;  /* 0x0000001fff037819 */ /* 0x000fc80000011403 */
[----:B------:R-:W-:-:S04]  /*0120*/  LEA.HI R3, R3, R2, RZ, 0x6 ;  /* 0x0000000203037211 */ /* 0x000fc800078f30ff */
[----:B------:R-:W-:-:S04]  /*0130*/  LOP3.LUT R3, R3, 0xffffffc0, RZ, 0xc0, !PT ;  /* 0xffffffc003037812 */ /* 0x000fc800078ec0ff */
[----:B------:R-:W-:Y:S02]  /*0140*/  IADD3 R19, R2, -R3, RZ ;  /* 0x8000000302137210 */ /* 0x000fe40007ffe0ff */
[----:B------:R-:W3:Y:S03]  /*0150*/  LDC.64 R2, c[0x0][0x210] ;  /* 0x00008400ff027b82 */ /* 0x000ee60000000a00 */
[----:B--2---:R-:W-:-:S05]  /*0160*/  IMAD.WIDE R12, R19, 0x4, R12 ;  /* 0x00000004130c7825 */ /* 0x004fca00078e020c */
[----:B------:R5:W2:Y:S01]  /*0170*/  @!P0 LDG.E.EL R4, desc[UR4][R12.64] ;  /* 0x000000040c048981 */ /* 0x000aa2000c2e1900 */
[----:B------:R-:W-:Y:S01]  /*0180*/  CS2R R8, SRZ ;  /* 0x0000000000087805 */ /* 0x000fe2000001ff00 */
[----:B----4-:R-:W-:-:S05]  /*0190*/  IMAD.WIDE R10, R19, 0x4, R10 ;  /* 0x00000004130a7825 */ /* 0x010fca00078e020a */
[----:B------:R4:W2:Y:S01]  /*01a0*/  @!P0 LDG.E.EL R8, desc[UR4][R10.64] ;  /* 0x000000040a088981 */ /* 0x0008a2000c2e1900 */
[----:B-----5:R-:W-:-:S04]  /*01b0*/  IMAD.WIDE R12, R19, 0x4, R14 ;  /* 0x00000004130c7825 */ /* 0x020fc800078e020e */
[----:B---3--:R-:W-:Y:S01]  /*01c0*/  IMAD.WIDE R2, R0, 0x4, R2 ;  /* 0x0000000400027825 */ /* 0x008fe200078e0202 */
[----:B------:R-:W3:Y:S04]  /*01d0*/  @!P0 LDG.E.EL R9, desc[UR4][R12.64] ;  /* 0x000000040c098981 */ /* 0x000ee8000c2e1900 */
[----:B------:R-:W5:Y:S01]  /*01e0*/  @!P0 LDG.E R5, desc[UR4][R2.64] ;  /* 0x0000000402058981 */ /* 0x000f62000c1e1900 */
[----:B0-----:R-:W-:-:S04]  /*01f0*/  IMAD.WIDE R14, R19, 0x4, R16 ;  /* 0x00000004130e7825 */ /* 0x001fc800078e0210 */
[----:B-1----:R-:W-:Y:S01]  /*0200*/  IMAD.WIDE R16, R19, 0x4, R6 ;  /* 0x0000000413107825 */ /* 0x002fe200078e0206 */
[----:B------:R-:W-:Y:S01]  /*0210*/  CS2R R18, SRZ ;  /* 0x0000000000127805 */ /* 0x000fe2000001ff00 */
[----:B------:R-:W0:Y:S05]  /*0220*/  LDC.64 R6, c[0x0][0x240] ;  /* 0x00009000ff067b82 */ /* 0x000e2a0000000a00 */
[----:B------:R-:W3:Y:S04]  /*0230*/  @!P0 LDG.E.EL R18, desc[UR4][R14.64] ;  /* 0x000000040e128981 */ /* 0x000ee8000c2e1900 */
[----:B------:R-:W3:Y:S01]  /*0240*/  @!P0 LDG.E.EL R19, desc[UR4][R16.64] ;  /* 0x0000000410138981 */ /* 0x000ee2000c2e1900 */
[----:B----4-:R-:W-:-:S02]  /*0250*/  IMAD.MOV.U32 R11, RZ, RZ, 0x3e800000 ;  /* 0x3e800000ff0b7424 */ /* 0x010fc400078e00ff */
[----:B0-----:R-:W-:-:S04]  /*0260*/  IMAD.WIDE R6, R0, 0x4, R6 ;  /* 0x0000000400067825 */ /* 0x001fc800078e0206 */
[----:B--2---:R-:W-:-:S04]  /*0270*/  FADD R4, R4, 9.9999997473787516356e-06 ;  /* 0x3727c5ac04047421 */ /* 0x004fc80000000000 */
[----:B------:R-:W0:Y:S02]  /*0280*/  MUFU.SQRT R20, R4 ;  /* 0x0000000400147308 */ /* 0x000e240000002000 */
[C---:B0-----:R-:W-:Y:S02]  /*0290*/  FSETP.GT.AND P1, PT, R20.reuse, 8.50705917302346158658e+37, PT ;  /* 0x7e8000001400780b */ /* 0x041fe40003f24000 */
[----:B------:R-:W-:-:S11]  /*02a0*/  FSETP.GEU.AND P2, PT, R20, 1.175494350822287508e-38, PT ;  /* 0x008000001400780b */ /* 0x000fd60003f4e000 */
[----:B------:R-:W-:-:S04]  /*02b0*/  @P1 FMUL R20, R20, 0.25 ;  /* 0x3e80000014141820 */ /* 0x000fc80000400000 */
[----:B------:R-:W-:-:S06]  /*02c0*/  @!P2 FMUL R20, R20, 16777216 ;  /* 0x4b8000001414a820 */ /* 0x000fcc0000400000 */
[----:B------:R-:W0:Y:S01]  /*02d0*/  MUFU.RCP R20, R20 ;  /* 0x0000001400147308 */ /* 0x000e220000001000 */
[----:B------:R-:W-:Y:S01]  /*02e0*/  FSEL R11, R11, 1, P1 ;  /* 0x3f8000000b0b7808 */ /* 0x000fe20000800000 */
[----:B-----5:R-:W-:-:S04]  /*02f0*/  FADD R5, R8, R5 ;  /* 0x0000000508057221 */ /* 0x020fc80000000000 */
[----:B------:R-:W-:Y:S01]  /*0300*/  @!P2 FMUL R11, R11, 16777216 ;  /* 0x4b8000000b0ba820 */ /* 0x000fe20000400000 */
[----:B---3--:R-:W-:-:S03]  /*0310*/  FADD R9, R5, -R9 ;  /* 0x8000000905097221 */ /* 0x008fc60000000000 */
[----:B0-----:R-:W-:-:S04]  /*0320*/  FMUL R4, R20, R11 ;  /* 0x0000000b14047220 */ /* 0x001fc80000400000 */
[----:B------:R-:W-:-:S04]  /*0330*/  FMUL R4, R9, R4 ;  /* 0x0000000409047220 */ /* 0x000fc80000400000 */
[----:B------:R-:W-:Y:S01]  /*0340*/  FFMA R4, R4, R18, R19 ;  /* 0x0000001204047223 */ /* 0x000fe20000000013 */
[----:B------:R0:W-:Y:S04]  /*0350*/  @!P0 STG.E desc[UR4][R2.64], R5 ;  /* 0x0000000502008986 */ /* 0x0001e8000c101904 */
[----:B------:R-:W-:-:S04]  /*0360*/  FSETP.GEU.AND P1, PT, R4, RZ, PT ;  /* 0x000000ff0400720b */ /* 0x000fc80003f2e000 */
[----:B------:R-:W-:Y:S01]  /*0370*/  FSEL R9, R4, RZ, P1 ;  /* 0x000000ff04097208 */ /* 0x000fe20000800000 */
[----:B0-----:R-:W-:Y:S08]  /*0380*/  @P0 EXIT ;  /* 0x000000000000094d */ /* 0x001ff00003800000 */
[----:B------:R-:W-:Y:S01]  /*0390*/  STG.E desc[UR4][R6.64], R9 ;  /* 0x0000000906007986 */ /* 0x000fe2000c101904 */
[----:B------:R-:W-:Y:S05]  /*03a0*/  EXIT ;  /* 0x000000000000794d */ /* 0x000fea0003800000 */
.L_x_0:
[----:B------:R-:W-:-:S00]  /*03b0*/  BRA `(.L_x_0) ;  /* 0xfffffffc00fc7947 */ /* 0x000fc0000383ffff */
[----:B------:R-:W-:-:S00]  /*03c0*/  NOP ;  /* 0x0000000000007918 */ /* 0x000fc00000000000 */
        /* <DEDUP_REMOVED lines=11> */
.L_x_1:


//--------------------- .nv.global.init           --------------------------
	.section	.nv.global.init,"aw",@progbits
.nv.global.init:
	.type		_$_str,@object
	.size		_$_str,(_$_str_$_2 - _$_str)
_$_str:
        /*0000*/ 	.byte	0x5f, 0x5f, 0x43, 0x55, 0x44, 0x41, 0x5f, 0x46, 0x54, 0x5a, 0x00
	.type		_$_str_$_2,@object
	.size		_$_str_$_2,(.L_1 - _$_str_$_2)
_$_str_$_2:
        /*000b*/ 	.byte	0x5f, 0x5f, 0x43, 0x55, 0x44, 0x41, 0x5f, 0x50, 0x52, 0x45, 0x43, 0x5f, 0x53, 0x51, 0x52, 0x54
        /*001b*/ 	.byte	0x00
.L_1:


//--------------------- .nv.constant0.triton_poi_fused__native_batch_norm_legit_no_training_convolution_relu_50 --------------------------
	.section	.nv.constant0.triton_poi_fused__native_batch_norm_legit_no_training_convolution_relu_50,"a",@progbits
	.sectionflags	@""
	.align	4
.nv.constant0.triton_poi_fused__native_batch_norm_legit_no_training_convolution_relu_50:
	.zero		588
